//
// Generated by NVIDIA NVVM Compiler
//
// Compiler Build ID: CL-36424714
// Cuda compilation tools, release 13.0, V13.0.88
// Based on NVVM 20.0.0
//

.version 9.0
.target sm_100
.address_size 64

	// .globl	_Z23kogge_stone_scan_kernelPfS_j
// _ZZ23kogge_stone_scan_kernelPfS_jE2XY has been demoted
// _ZZ22brent_kung_scan_kernelPfS_jE2XY has been demoted
// _ZZ17block_scan_kernelPfS_S_jE2XY has been demoted

.visible .entry _Z23kogge_stone_scan_kernelPfS_j(
	.param .u64 .ptr .align 1 _Z23kogge_stone_scan_kernelPfS_j_param_0,
	.param .u64 .ptr .align 1 _Z23kogge_stone_scan_kernelPfS_j_param_1,
	.param .u32 _Z23kogge_stone_scan_kernelPfS_j_param_2
)
{
	.reg .pred 	%p<7>;
	.reg .b32 	%r<18>;
	.reg .b32 	%f<11>;
	.reg .b64 	%rd<9>;
	// demoted variable
	.shared .align 4 .b8 _ZZ23kogge_stone_scan_kernelPfS_jE2XY[256];
	ld.param.u64 	%rd1, [_Z23kogge_stone_scan_kernelPfS_j_param_0];
	ld.param.u64 	%rd2, [_Z23kogge_stone_scan_kernelPfS_j_param_1];
	ld.param.u32 	%r7, [_Z23kogge_stone_scan_kernelPfS_j_param_2];
	mov.u32 	%r8, %ctaid.x;
	mov.u32 	%r1, %ntid.x;
	mov.u32 	%r2, %tid.x;
	mad.lo.s32 	%r3, %r8, %r1, %r2;
	setp.ge.u32 	%p1, %r3, %r7;
	shl.b32 	%r9, %r2, 2;
	mov.u32 	%r10, _ZZ23kogge_stone_scan_kernelPfS_jE2XY;
	add.s32 	%r4, %r10, %r9;
	@%p1 bra 	$L__BB0_2;
	cvta.to.global.u64 	%rd3, %rd1;
	mul.wide.u32 	%rd4, %r3, 4;
	add.s64 	%rd5, %rd3, %rd4;
	ld.global.f32 	%f4, [%rd5];
	st.shared.f32 	[%r4], %f4;
	bra.uni 	$L__BB0_3;
$L__BB0_2:
	mov.b32 	%r11, 0;
	st.shared.u32 	[%r4], %r11;
$L__BB0_3:
	setp.lt.u32 	%p2, %r1, 2;
	@%p2 bra 	$L__BB0_10;
	mov.b32 	%r17, 1;
$L__BB0_5:
	bar.sync 	0;
	setp.lt.u32 	%p3, %r2, %r17;
	@%p3 bra 	$L__BB0_7;
	ld.shared.f32 	%f6, [%r4];
	sub.s32 	%r13, %r2, %r17;
	shl.b32 	%r14, %r13, 2;
	add.s32 	%r16, %r10, %r14;
	ld.shared.f32 	%f7, [%r16];
	add.f32 	%f10, %f6, %f7;
$L__BB0_7:
	setp.lt.u32 	%p4, %r2, %r17;
	bar.sync 	0;
	@%p4 bra 	$L__BB0_9;
	st.shared.f32 	[%r4], %f10;
$L__BB0_9:
	shl.b32 	%r17, %r17, 1;
	setp.lt.u32 	%p5, %r17, %r1;
	@%p5 bra 	$L__BB0_5;
$L__BB0_10:
	setp.ge.u32 	%p6, %r3, %r7;
	@%p6 bra 	$L__BB0_12;
	ld.shared.f32 	%f8, [%r4];
	cvta.to.global.u64 	%rd6, %rd2;
	mul.wide.u32 	%rd7, %r3, 4;
	add.s64 	%rd8, %rd6, %rd7;
	st.global.f32 	[%rd8], %f8;
$L__BB0_12:
	ret;

}
	// .globl	_Z22brent_kung_scan_kernelPfS_j
.visible .entry _Z22brent_kung_scan_kernelPfS_j(
	.param .u64 .ptr .align 1 _Z22brent_kung_scan_kernelPfS_j_param_0,
	.param .u64 .ptr .align 1 _Z22brent_kung_scan_kernelPfS_j_param_1,
	.param .u32 _Z22brent_kung_scan_kernelPfS_j_param_2
)
{
	.reg .pred 	%p<12>;
	.reg .b32 	%r<38>;
	.reg .b32 	%f<23>;
	.reg .b64 	%rd<13>;
	// demoted variable
	.shared .align 4 .b8 _ZZ22brent_kung_scan_kernelPfS_jE2XY[256];
	ld.param.u64 	%rd3, [_Z22brent_kung_scan_kernelPfS_j_param_0];
	ld.param.u64 	%rd4, [_Z22brent_kung_scan_kernelPfS_j_param_1];
	ld.param.u32 	%r11, [_Z22brent_kung_scan_kernelPfS_j_param_2];
	cvta.to.global.u64 	%rd1, %rd4;
	cvta.to.global.u64 	%rd2, %rd3;
	mov.u32 	%r12, %ctaid.x;
	mov.u32 	%r1, %ntid.x;
	mul.lo.s32 	%r13, %r12, %r1;
	shl.b32 	%r14, %r13, 1;
	mov.u32 	%r2, %tid.x;
	add.s32 	%r3, %r14, %r2;
	setp.ge.u32 	%p1, %r3, %r11;
	shl.b32 	%r15, %r2, 2;
	mov.u32 	%r16, _ZZ22brent_kung_scan_kernelPfS_jE2XY;
	add.s32 	%r4, %r16, %r15;
	@%p1 bra 	$L__BB1_2;
	mul.wide.u32 	%rd5, %r3, 4;
	add.s64 	%rd6, %rd2, %rd5;
	ld.global.f32 	%f1, [%rd6];
	st.shared.f32 	[%r4], %f1;
$L__BB1_2:
	add.s32 	%r5, %r3, %r1;
	setp.ge.u32 	%p2, %r5, %r11;
	shl.b32 	%r17, %r1, 2;
	add.s32 	%r6, %r4, %r17;
	@%p2 bra 	$L__BB1_4;
	mul.wide.u32 	%rd7, %r5, 4;
	add.s64 	%rd8, %rd2, %rd7;
	ld.global.f32 	%f2, [%rd8];
	st.shared.f32 	[%r6], %f2;
$L__BB1_4:
	shl.b32 	%r19, %r2, 1;
	add.s32 	%r7, %r19, 2;
	mov.b32 	%r37, 1;
$L__BB1_5:
	bar.sync 	0;
	mul.lo.s32 	%r9, %r37, %r7;
	setp.gt.u32 	%p3, %r9, 64;
	@%p3 bra 	$L__BB1_7;
	sub.s32 	%r20, %r9, %r37;
	shl.b32 	%r21, %r20, 2;
	add.s32 	%r23, %r16, %r21;
	ld.shared.f32 	%f3, [%r23+-4];
	shl.b32 	%r24, %r37, 2;
	add.s32 	%r25, %r23, %r24;
	ld.shared.f32 	%f4, [%r25+-4];
	add.f32 	%f5, %f3, %f4;
	st.shared.f32 	[%r25+-4], %f5;
$L__BB1_7:
	shl.b32 	%r37, %r37, 1;
	setp.le.u32 	%p4, %r37, %r1;
	@%p4 bra 	$L__BB1_5;
	bar.sync 	0;
	setp.ne.s32 	%p5, %r2, 0;
	@%p5 bra 	$L__BB1_10;
	ld.shared.f32 	%f6, [_ZZ22brent_kung_scan_kernelPfS_jE2XY+124];
	ld.shared.f32 	%f7, [_ZZ22brent_kung_scan_kernelPfS_jE2XY+188];
	add.f32 	%f8, %f6, %f7;
	st.shared.f32 	[_ZZ22brent_kung_scan_kernelPfS_jE2XY+188], %f8;
$L__BB1_10:
	bar.sync 	0;
	setp.gt.u32 	%p6, %r2, 2;
	@%p6 bra 	$L__BB1_12;
	shl.b32 	%r26, %r7, 5;
	add.s32 	%r28, %r16, %r26;
	ld.shared.f32 	%f9, [%r28+-4];
	ld.shared.f32 	%f10, [%r28+28];
	add.f32 	%f11, %f9, %f10;
	st.shared.f32 	[%r28+28], %f11;
$L__BB1_12:
	bar.sync 	0;
	setp.gt.u32 	%p7, %r2, 6;
	@%p7 bra 	$L__BB1_14;
	shl.b32 	%r29, %r7, 4;
	add.s32 	%r31, %r16, %r29;
	ld.shared.f32 	%f12, [%r31+-4];
	ld.shared.f32 	%f13, [%r31+12];
	add.f32 	%f14, %f12, %f13;
	st.shared.f32 	[%r31+12], %f14;
$L__BB1_14:
	bar.sync 	0;
	setp.gt.u32 	%p8, %r2, 14;
	@%p8 bra 	$L__BB1_16;
	shl.b32 	%r32, %r7, 3;
	add.s32 	%r34, %r16, %r32;
	ld.shared.f32 	%f15, [%r34+-4];
	ld.shared.f32 	%f16, [%r34+4];
	add.f32 	%f17, %f15, %f16;
	st.shared.f32 	[%r34+4], %f17;
$L__BB1_16:
	bar.sync 	0;
	setp.gt.u32 	%p9, %r2, 30;
	@%p9 bra 	$L__BB1_18;
	add.s32 	%r36, %r4, %r15;
	ld.shared.f32 	%f18, [%r36+4];
	ld.shared.f32 	%f19, [%r36+8];
	add.f32 	%f20, %f18, %f19;
	st.shared.f32 	[%r36+8], %f20;
$L__BB1_18:
	setp.ge.u32 	%p10, %r3, %r11;
	bar.sync 	0;
	@%p10 bra 	$L__BB1_20;
	ld.shared.f32 	%f21, [%r4];
	mul.wide.u32 	%rd9, %r3, 4;
	add.s64 	%rd10, %rd1, %rd9;
	st.global.f32 	[%rd10], %f21;
$L__BB1_20:
	setp.ge.u32 	%p11, %r5, %r11;
	@%p11 bra 	$L__BB1_22;
	ld.shared.f32 	%f22, [%r6];
	mul.wide.u32 	%rd11, %r5, 4;
	add.s64 	%rd12, %rd1, %rd11;
	st.global.f32 	[%rd12], %f22;
$L__BB1_22:
	ret;

}
	// .globl	_Z17block_scan_kernelPfS_S_j
.visible .entry _Z17block_scan_kernelPfS_S_j(
	.param .u64 .ptr .align 1 _Z17block_scan_kernelPfS_S_j_param_0,
	.param .u64 .ptr .align 1 _Z17block_scan_kernelPfS_S_j_param_1,
	.param .u64 .ptr .align 1 _Z17block_scan_kernelPfS_S_j_param_2,
	.param .u32 _Z17block_scan_kernelPfS_S_j_param_3
)
{
	.reg .pred 	%p<15>;
	.reg .b32 	%r<40>;
	.reg .b32 	%f<24>;
	.reg .b64 	%rd<17>;
	// demoted variable
	.shared .align 4 .b8 _ZZ17block_scan_kernelPfS_S_jE2XY[256];
	ld.param.u64 	%rd4, [_Z17block_scan_kernelPfS_S_j_param_0];
	ld.param.u64 	%rd5, [_Z17block_scan_kernelPfS_S_j_param_1];
	ld.param.u64 	%rd3, [_Z17block_scan_kernelPfS_S_j_param_2];
	ld.param.u32 	%r12, [_Z17block_scan_kernelPfS_S_j_param_3];
	cvta.to.global.u64 	%rd1, %rd5;
	cvta.to.global.u64 	%rd2, %rd4;
	mov.u32 	%r1, %ctaid.x;
	mov.u32 	%r2, %ntid.x;
	mul.lo.s32 	%r13, %r1, %r2;
	shl.b32 	%r14, %r13, 1;
	mov.u32 	%r3, %tid.x;
	add.s32 	%r4, %r14, %r3;
	setp.ge.u32 	%p1, %r4, %r12;
	shl.b32 	%r15, %r3, 2;
	mov.u32 	%r16, _ZZ17block_scan_kernelPfS_S_jE2XY;
	add.s32 	%r5, %r16, %r15;
	@%p1 bra 	$L__BB2_2;
	mul.wide.u32 	%rd6, %r4, 4;
	add.s64 	%rd7, %rd2, %rd6;
	ld.global.f32 	%f1, [%rd7];
	st.shared.f32 	[%r5], %f1;
	bra.uni 	$L__BB2_3;
$L__BB2_2:
	mov.b32 	%r17, 0;
	st.shared.u32 	[%r5], %r17;
$L__BB2_3:
	add.s32 	%r6, %r4, %r2;
	setp.ge.u32 	%p2, %r6, %r12;
	shl.b32 	%r18, %r2, 2;
	add.s32 	%r7, %r5, %r18;
	@%p2 bra 	$L__BB2_5;
	mul.wide.u32 	%rd8, %r6, 4;
	add.s64 	%rd9, %rd2, %rd8;
	ld.global.f32 	%f2, [%rd9];
	st.shared.f32 	[%r7], %f2;
	bra.uni 	$L__BB2_6;
$L__BB2_5:
	mov.b32 	%r19, 0;
	st.shared.u32 	[%r7], %r19;
$L__BB2_6:
	shl.b32 	%r21, %r3, 1;
	add.s32 	%r8, %r21, 2;
	mov.b32 	%r39, 1;
$L__BB2_7:
	bar.sync 	0;
	mul.lo.s32 	%r10, %r39, %r8;
	setp.gt.u32 	%p3, %r10, 64;
	@%p3 bra 	$L__BB2_9;
	sub.s32 	%r22, %r10, %r39;
	shl.b32 	%r23, %r22, 2;
	add.s32 	%r25, %r16, %r23;
	ld.shared.f32 	%f3, [%r25+-4];
	shl.b32 	%r26, %r39, 2;
	add.s32 	%r27, %r25, %r26;
	ld.shared.f32 	%f4, [%r27+-4];
	add.f32 	%f5, %f3, %f4;
	st.shared.f32 	[%r27+-4], %f5;
$L__BB2_9:
	shl.b32 	%r39, %r39, 1;
	setp.le.u32 	%p4, %r39, %r2;
	@%p4 bra 	$L__BB2_7;
	bar.sync 	0;
	setp.ne.s32 	%p5, %r3, 0;
	@%p5 bra 	$L__BB2_12;
	ld.shared.f32 	%f6, [_ZZ17block_scan_kernelPfS_S_jE2XY+124];
	ld.shared.f32 	%f7, [_ZZ17block_scan_kernelPfS_S_jE2XY+188];
	add.f32 	%f8, %f6, %f7;
	st.shared.f32 	[_ZZ17block_scan_kernelPfS_S_jE2XY+188], %f8;
$L__BB2_12:
	bar.sync 	0;
	setp.gt.u32 	%p6, %r3, 2;
	@%p6 bra 	$L__BB2_14;
	shl.b32 	%r28, %r8, 5;
	add.s32 	%r30, %r16, %r28;
	ld.shared.f32 	%f9, [%r30+-4];
	ld.shared.f32 	%f10, [%r30+28];
	add.f32 	%f11, %f9, %f10;
	st.shared.f32 	[%r30+28], %f11;
$L__BB2_14:
	bar.sync 	0;
	setp.gt.u32 	%p7, %r3, 6;
	@%p7 bra 	$L__BB2_16;
	shl.b32 	%r31, %r8, 4;
	add.s32 	%r33, %r16, %r31;
	ld.shared.f32 	%f12, [%r33+-4];
	ld.shared.f32 	%f13, [%r33+12];
	add.f32 	%f14, %f12, %f13;
	st.shared.f32 	[%r33+12], %f14;
$L__BB2_16:
	bar.sync 	0;
	setp.gt.u32 	%p8, %r3, 14;
	@%p8 bra 	$L__BB2_18;
	shl.b32 	%r34, %r8, 3;
	add.s32 	%r36, %r16, %r34;
	ld.shared.f32 	%f15, [%r36+-4];
	ld.shared.f32 	%f16, [%r36+4];
	add.f32 	%f17, %f15, %f16;
	st.shared.f32 	[%r36+4], %f17;
$L__BB2_18:
	bar.sync 	0;
	setp.gt.u32 	%p9, %r3, 30;
	@%p9 bra 	$L__BB2_20;
	add.s32 	%r38, %r5, %r15;
	ld.shared.f32 	%f18, [%r38+4];
	ld.shared.f32 	%f19, [%r38+8];
	add.f32 	%f20, %f18, %f19;
	st.shared.f32 	[%r38+8], %f20;
$L__BB2_20:
	setp.ge.u32 	%p10, %r4, %r12;
	bar.sync 	0;
	@%p10 bra 	$L__BB2_22;
	ld.shared.f32 	%f21, [%r5];
	mul.wide.u32 	%rd10, %r4, 4;
	add.s64 	%rd11, %rd1, %rd10;
	st.global.f32 	[%rd11], %f21;
$L__BB2_22:
	setp.ge.u32 	%p11, %r6, %r12;
	@%p11 bra 	$L__BB2_24;
	ld.shared.f32 	%f22, [%r7];
	mul.wide.u32 	%rd12, %r6, 4;
	add.s64 	%rd13, %rd1, %rd12;
	st.global.f32 	[%rd13], %f22;
$L__BB2_24:
	setp.ne.s32 	%p12, %r3, 0;
	setp.eq.s64 	%p13, %rd3, 0;
	or.pred  	%p14, %p12, %p13;
	@%p14 bra 	$L__BB2_26;
	ld.shared.f32 	%f23, [_ZZ17block_scan_kernelPfS_S_jE2XY+252];
	cvta.to.global.u64 	%rd14, %rd3;
	mul.wide.u32 	%rd15, %r1, 4;
	add.s64 	%rd16, %rd14, %rd15;
	st.global.f32 	[%rd16], %f23;
$L__BB2_26:
	ret;

}
	// .globl	_Z21add_block_sums_kernelPfS_j
.visible .entry _Z21add_block_sums_kernelPfS_j(
	.param .u64 .ptr .align 1 _Z21add_block_sums_kernelPfS_j_param_0,
	.param .u64 .ptr .align 1 _Z21add_block_sums_kernelPfS_j_param_1,
	.param .u32 _Z21add_block_sums_kernelPfS_j_param_2
)
{
	.reg .pred 	%p<4>;
	.reg .b32 	%r<10>;
	.reg .b32 	%f<6>;
	.reg .b64 	%rd<11>;

	ld.param.u64 	%rd3, [_Z21add_block_sums_kernelPfS_j_param_0];
	ld.param.u64 	%rd2, [_Z21add_block_sums_kernelPfS_j_param_1];
	ld.param.u32 	%r5, [_Z21add_block_sums_kernelPfS_j_param_2];
	cvta.to.global.u64 	%rd1, %rd3;
	mov.u32 	%r1, %ctaid.x;
	mov.u32 	%r2, %ntid.x;
	mul.lo.s32 	%r6, %r1, %r2;
	shl.b32 	%r7, %r6, 1;
	mov.u32 	%r8, %tid.x;
	add.s32 	%r3, %r7, %r8;
	setp.eq.s32 	%p1, %r1, 0;
	@%p1 bra 	$L__BB3_5;
	cvta.to.global.u64 	%rd4, %rd2;
	add.s32 	%r9, %r1, -1;
	mul.wide.u32 	%rd5, %r9, 4;
	add.s64 	%rd6, %rd4, %rd5;
	ld.global.f32 	%f1, [%rd6];
	setp.ge.u32 	%p2, %r3, %r5;
	@%p2 bra 	$L__BB3_3;
	mul.wide.u32 	%rd7, %r3, 4;
	add.s64 	%rd8, %rd1, %rd7;
	ld.global.f32 	%f2, [%rd8];
	add.f32 	%f3, %f1, %f2;
	st.global.f32 	[%rd8], %f3;
$L__BB3_3:
	add.s32 	%r4, %r3, %r2;
	setp.ge.u32 	%p3, %r4, %r5;
	@%p3 bra 	$L__BB3_5;
	mul.wide.u32 	%rd9, %r4, 4;
	add.s64 	%rd10, %rd1, %rd9;
	ld.global.f32 	%f4, [%rd10];
	add.f32 	%f5, %f1, %f4;
	st.global.f32 	[%rd10], %f5;
$L__BB3_5:
	ret;

}


// ===== COMPILED SASS (sm_100) =====

	.target	sm_100

	.elftype	@"ET_EXEC"


//--------------------- .note.nv.tkinfo           --------------------------
	.section	.note.nv.tkinfo,"",@"SHT_NOTE"
	.sectionflags	@"SHF_NOTE_NV_TKINFO"
	.tkinfo
        /*0018*/ 	.word	0x00000002
        /*0030*/ 	.string	""
        /*0030*/ 	.string	"ptxas"
        /*0030*/ 	.string	"Cuda compilation tools, release 13.0, V13.0.88"
        /*0030*/ 	.string	"Build cuda_13.0.r13.0/compiler.36424714_0"
        /*0030*/ 	.string	"-arch sm_100 -m 64 "



//--------------------- .note.nv.cuinfo           --------------------------
	.section	.note.nv.cuinfo,"",@"SHT_NOTE"
	.sectionflags	@"SHF_NOTE_NV_CUINFO"
        /*0018*/ 	.short	0x0002
        /*001a*/ 	.short	0x0064
        /*001c*/ 	.short	0x0082
	.zero		2


//--------------------- .nv.info                  --------------------------
	.section	.nv.info,"",@"SHT_CUDA_INFO"
	.align	4


	//----- nvinfo : EIATTR_REGCOUNT
	.align		4
        /*0000*/ 	.byte	0x04, 0x2f
        /*0002*/ 	.short	(.L_1 - .L_0)
	.align		4
.L_0:
        /*0004*/ 	.word	index@(_Z23kogge_stone_scan_kernelPfS_j)
        /*0008*/ 	.word	0x0000000c


	//----- nvinfo : EIATTR_FRAME_SIZE
	.align		4
.L_1:
        /*000c*/ 	.byte	0x04, 0x11
        /*000e*/ 	.short	(.L_3 - .L_2)
	.align		4
.L_2:
        /*0010*/ 	.word	index@(_Z23kogge_stone_scan_kernelPfS_j)
        /*0014*/ 	.word	0x00000000


	//----- nvinfo : EIATTR_REGCOUNT
	.align		4
.L_3:
        /*0018*/ 	.byte	0x04, 0x2f
        /*001a*/ 	.short	(.L_5 - .L_4)
	.align		4
.L_4:
        /*001c*/ 	.word	index@(_Z22brent_kung_scan_kernelPfS_j)
        /*0020*/ 	.word	0x00000012


	//----- nvinfo : EIATTR_FRAME_SIZE
	.align		4
.L_5:
        /*0024*/ 	.byte	0x04, 0x11
        /*0026*/ 	.short	(.L_7 - .L_6)
	.align		4
.L_6:
        /*0028*/ 	.word	index@(_Z22brent_kung_scan_kernelPfS_j)
        /*002c*/ 	.word	0x00000000


	//----- nvinfo : EIATTR_REGCOUNT
	.align		4
.L_7:
        /*0030*/ 	.byte	0x04, 0x2f
        /*0032*/ 	.short	(.L_9 - .L_8)
	.align		4
.L_8:
        /*0034*/ 	.word	index@(_Z17block_scan_kernelPfS_S_j)
        /*0038*/ 	.word	0x00000012


	//----- nvinfo : EIATTR_FRAME_SIZE
	.align		4
.L_9:
        /*003c*/ 	.byte	0x04, 0x11
        /*003e*/ 	.short	(.L_11 - .L_10)
	.align		4
.L_10:
        /*0040*/ 	.word	index@(_Z17block_scan_kernelPfS_S_j)
        /*0044*/ 	.word	0x00000000


	//----- nvinfo : EIATTR_REGCOUNT
	.align		4
.L_11:
        /*0048*/ 	.byte	0x04, 0x2f
        /*004a*/ 	.short	(.L_13 - .L_12)
	.align		4
.L_12:
        /*004c*/ 	.word	index@(_Z21add_block_sums_kernelPfS_j)
        /*0050*/ 	.word	0x0000000c


	//----- nvinfo : EIATTR_FRAME_SIZE
	.align		4
.L_13:
        /*0054*/ 	.byte	0x04, 0x11
        /*0056*/ 	.short	(.L_15 - .L_14)
	.align		4
.L_14:
        /*0058*/ 	.word	index@(_Z21add_block_sums_kernelPfS_j)
        /*005c*/ 	.word	0x00000000


	//----- nvinfo : EIATTR_MIN_STACK_SIZE
	.align		4
.L_15:
        /*0060*/ 	.byte	0x04, 0x12
        /*0062*/ 	.short	(.L_17 - .L_16)
	.align		4
.L_16:
        /*0064*/ 	.word	index@(_Z21add_block_sums_kernelPfS_j)
        /*0068*/ 	.word	0x00000000


	//----- nvinfo : EIATTR_MIN_STACK_SIZE
	.align		4
.L_17:
        /*006c*/ 	.byte	0x04, 0x12
        /*006e*/ 	.short	(.L_19 - .L_18)
	.align		4
.L_18:
        /*0070*/ 	.word	index@(_Z17block_scan_kernelPfS_S_j)
        /*0074*/ 	.word	0x00000000


	//----- nvinfo : EIATTR_MIN_STACK_SIZE
	.align		4
.L_19:
        /*0078*/ 	.byte	0x04, 0x12
        /*007a*/ 	.short	(.L_21 - .L_20)
	.align		4
.L_20:
        /*007c*/ 	.word	index@(_Z22brent_kung_scan_kernelPfS_j)
        /*0080*/ 	.word	0x00000000


	//----- nvinfo : EIATTR_MIN_STACK_SIZE
	.align		4
.L_21:
        /*0084*/ 	.byte	0x04, 0x12
        /*0086*/ 	.short	(.L_23 - .L_22)
	.align		4
.L_22:
        /*0088*/ 	.word	index@(_Z23kogge_stone_scan_kernelPfS_j)
        /*008c*/ 	.word	0x00000000
.L_23:


//--------------------- .nv.compat                --------------------------
	.section	.nv.compat,"",@"SHT_CUDA_COMPAT_INFO"
	.align	4
        /*0000*/ 	.byte	0x02, 0x09, 0x00, 0x00, 0x02, 0x02, 0x01, 0x00, 0x02, 0x05, 0x05, 0x00, 0x03, 0x07, 0x01, 0x01
        /*0010*/ 	.byte	0x02, 0x03, 0x00, 0x00, 0x02, 0x06, 0x01, 0x00, 0x04, 0x0b, 0x08, 0x00, 0x09, 0x00, 0x00, 0x00
        /*0020*/ 	.byte	0x00, 0x00, 0x00, 0x00


//--------------------- .nv.info._Z21add_block_sums_kernelPfS_j --------------------------
	.section	.nv.info._Z21add_block_sums_kernelPfS_j,"",@"SHT_CUDA_INFO"
	.sectionflags	@""
	.align	4


	//----- nvinfo : EIATTR_CUDA_API_VERSION
	.align		4
        /*0000*/ 	.byte	0x04, 0x37
        /*0002*/ 	.short	(.L_25 - .L_24)
.L_24:
        /*0004*/ 	.word	0x00000082


	//----- nvinfo : EIATTR_KPARAM_INFO
	.align		4
.L_25:
        /*0008*/ 	.byte	0x04, 0x17
        /*000a*/ 	.short	(.L_27 - .L_26)
.L_26:
        /*000c*/ 	.word	0x00000000
        /*0010*/ 	.short	0x0002
        /*0012*/ 	.short	0x0010
        /*0014*/ 	.byte	0x00, 0xf0, 0x11, 0x00


	//----- nvinfo : EIATTR_KPARAM_INFO
	.align		4
.L_27:
        /*0018*/ 	.byte	0x04, 0x17
        /*001a*/ 	.short	(.L_29 - .L_28)
.L_28:
        /*001c*/ 	.word	0x00000000
        /*0020*/ 	.short	0x0001
        /*0022*/ 	.short	0x0008
        /*0024*/ 	.byte	0x00, 0xf5, 0x21, 0x00


	//----- nvinfo : EIATTR_KPARAM_INFO
	.align		4
.L_29:
        /*0028*/ 	.byte	0x04, 0x17
        /*002a*/ 	.short	(.L_31 - .L_30)
.L_30:
        /*002c*/ 	.word	0x00000000
        /*0030*/ 	.short	0x0000
        /*0032*/ 	.short	0x0000
        /*0034*/ 	.byte	0x00, 0xf5, 0x21, 0x00


	//----- nvinfo : EIATTR_SPARSE_MMA_MASK
	.align		4
.L_31:
        /*0038*/ 	.byte	0x03, 0x50
        /*003a*/ 	.short	0x0000


	//----- nvinfo : EIATTR_MAXREG_COUNT
	.align		4
        /*003c*/ 	.byte	0x03, 0x1b
        /*003e*/ 	.short	0x00ff


	//----- nvinfo : EIATTR_MERCURY_ISA_VERSION
	.align		4
        /*0040*/ 	.byte	0x03, 0x5f
        /*0042*/ 	.short	0x0101


	//----- nvinfo : EIATTR_VRC_CTA_INIT_COUNT
	.align		4
        /*0044*/ 	.byte	0x02, 0x4a
	.zero		1
	.zero		1


	//----- nvinfo : EIATTR_EXIT_INSTR_OFFSETS
	.align		4
        /*0048*/ 	.byte	0x04, 0x1c
        /*004a*/ 	.short	(.L_33 - .L_32)


	//   ....[0]....
.L_32:
        /*004c*/ 	.word	0x00000060


	//   ....[1]....
        /*0050*/ 	.word	0x00000160


	//   ....[2]....
        /*0054*/ 	.word	0x000001c0


	//----- nvinfo : EIATTR_CBANK_PARAM_SIZE
	.align		4
.L_33:
        /*0058*/ 	.byte	0x03, 0x19
        /*005a*/ 	.short	0x0014


	//----- nvinfo : EIATTR_PARAM_CBANK
	.align		4
        /*005c*/ 	.byte	0x04, 0x0a
        /*005e*/ 	.short	(.L_35 - .L_34)
	.align		4
.L_34:
        /*0060*/ 	.word	index@(.nv.constant0._Z21add_block_sums_kernelPfS_j)
        /*0064*/ 	.short	0x0380
        /*0066*/ 	.short	0x0014


	//----- nvinfo : EIATTR_SW_WAR
	.align		4
.L_35:
        /*0068*/ 	.byte	0x04, 0x36
        /*006a*/ 	.short	(.L_37 - .L_36)
.L_36:
        /*006c*/ 	.word	0x00000008
.L_37:


//--------------------- .nv.info._Z17block_scan_kernelPfS_S_j --------------------------
	.section	.nv.info._Z17block_scan_kernelPfS_S_j,"",@"SHT_CUDA_INFO"
	.sectionflags	@""
	.align	4


	//----- nvinfo : EIATTR_CUDA_API_VERSION
	.align		4
        /*0000*/ 	.byte	0x04, 0x37
        /*0002*/ 	.short	(.L_39 - .L_38)
.L_38:
        /*0004*/ 	.word	0x00000082


	//----- nvinfo : EIATTR_KPARAM_INFO
	.align		4
.L_39:
        /*0008*/ 	.byte	0x04, 0x17
        /*000a*/ 	.short	(.L_41 - .L_40)
.L_40:
        /*000c*/ 	.word	0x00000000
        /*0010*/ 	.short	0x0003
        /*0012*/ 	.short	0x0018
        /*0014*/ 	.byte	0x00, 0xf0, 0x11, 0x00


	//----- nvinfo : EIATTR_KPARAM_INFO
	.align		4
.L_41:
        /*0018*/ 	.byte	0x04, 0x17
        /*001a*/ 	.short	(.L_43 - .L_42)
.L_42:
        /*001c*/ 	.word	0x00000000
        /*0020*/ 	.short	0x0002
        /*0022*/ 	.short	0x0010
        /*0024*/ 	.byte	0x00, 0xf5, 0x21, 0x00


	//----- nvinfo : EIATTR_KPARAM_INFO
	.align		4
.L_43:
        /*0028*/ 	.byte	0x04, 0x17
        /*002a*/ 	.short	(.L_45 - .L_44)
.L_44:
        /*002c*/ 	.word	0x00000000
        /*0030*/ 	.short	0x0001
        /*0032*/ 	.short	0x0008
        /*0034*/ 	.byte	0x00, 0xf5, 0x21, 0x00


	//----- nvinfo : EIATTR_KPARAM_INFO
	.align		4
.L_45:
        /*0038*/ 	.byte	0x04, 0x17
        /*003a*/ 	.short	(.L_47 - .L_46)
.L_46:
        /*003c*/ 	.word	0x00000000
        /*0040*/ 	.short	0x0000
        /*0042*/ 	.short	0x0000
        /*0044*/ 	.byte	0x00, 0xf5, 0x21, 0x00


	//----- nvinfo : EIATTR_SPARSE_MMA_MASK
	.align		4
.L_47:
        /*0048*/ 	.byte	0x03, 0x50
        /*004a*/ 	.short	0x0000


	//----- nvinfo : EIATTR_MAXREG_COUNT
	.align		4
        /*004c*/ 	.byte	0x03, 0x1b
        /*004e*/ 	.short	0x00ff


	//----- nvinfo : EIATTR_NUM_BARRIERS
	.align		4
        /*0050*/ 	.byte	0x02, 0x4c
        /*0052*/ 	.byte	0x01
	.zero		1


	//----- nvinfo : EIATTR_MERCURY_ISA_VERSION
	.align		4
        /*0054*/ 	.byte	0x03, 0x5f
        /*0056*/ 	.short	0x0101


	//----- nvinfo : EIATTR_VRC_CTA_INIT_COUNT
	.align		4
        /*0058*/ 	.byte	0x02, 0x4a
	.zero		1
	.zero		1


	//----- nvinfo : EIATTR_EXIT_INSTR_OFFSETS
	.align		4
        /*005c*/ 	.byte	0x04, 0x1c
        /*005e*/ 	.short	(.L_49 - .L_48)


	//   ....[0]....
.L_48:
        /*0060*/ 	.word	0x00000620


	//   ....[1]....
        /*0064*/ 	.word	0x000006a0


	//----- nvinfo : EIATTR_CBANK_PARAM_SIZE
	.align		4
.L_49:
        /*0068*/ 	.byte	0x03, 0x19
        /*006a*/ 	.short	0x001c


	//----- nvinfo : EIATTR_PARAM_CBANK
	.align		4
        /*006c*/ 	.byte	0x04, 0x0a
        /*006e*/ 	.short	(.L_51 - .L_50)
	.align		4
.L_50:
        /*0070*/ 	.word	index@(.nv.constant0._Z17block_scan_kernelPfS_S_j)
        /*0074*/ 	.short	0x0380
        /*0076*/ 	.short	0x001c


	//----- nvinfo : EIATTR_SW_WAR
	.align		4
.L_51:
        /*0078*/ 	.byte	0x04, 0x36
        /*007a*/ 	.short	(.L_53 - .L_52)
.L_52:
        /*007c*/ 	.word	0x00000008
.L_53:


//--------------------- .nv.info._Z22brent_kung_scan_kernelPfS_j --------------------------
	.section	.nv.info._Z22brent_kung_scan_kernelPfS_j,"",@"SHT_CUDA_INFO"
	.sectionflags	@""
	.align	4


	//----- nvinfo : EIATTR_CUDA_API_VERSION
	.align		4
        /*0000*/ 	.byte	0x04, 0x37
        /*0002*/ 	.short	(.L_55 - .L_54)
.L_54:
        /*0004*/ 	.word	0x00000082


	//----- nvinfo : EIATTR_KPARAM_INFO
	.align		4
.L_55:
        /*0008*/ 	.byte	0x04, 0x17
        /*000a*/ 	.short	(.L_57 - .L_56)
.L_56:
        /*000c*/ 	.word	0x00000000
        /*0010*/ 	.short	0x0002
        /*0012*/ 	.short	0x0010
        /*0014*/ 	.byte	0x00, 0xf0, 0x11, 0x00


	//----- nvinfo : EIATTR_KPARAM_INFO
	.align		4
.L_57:
        /*0018*/ 	.byte	0x04, 0x17
        /*001a*/ 	.short	(.L_59 - .L_58)
.L_58:
        /*001c*/ 	.word	0x00000000
        /*0020*/ 	.short	0x0001
        /*0022*/ 	.short	0x0008
        /*0024*/ 	.byte	0x00, 0xf5, 0x21, 0x00


	//----- nvinfo : EIATTR_KPARAM_INFO
	.align		4
.L_59:
        /*0028*/ 	.byte	0x04, 0x17
        /*002a*/ 	.short	(.L_61 - .L_60)
.L_60:
        /*002c*/ 	.word	0x00000000
        /*0030*/ 	.short	0x0000
        /*0032*/ 	.short	0x0000
        /*0034*/ 	.byte	0x00, 0xf5, 0x21, 0x00


	//----- nvinfo : EIATTR_SPARSE_MMA_MASK
	.align		4
.L_61:
        /*0038*/ 	.byte	0x03, 0x50
        /*003a*/ 	.short	0x0000


	//----- nvinfo : EIATTR_MAXREG_COUNT
	.align		4
        /*003c*/ 	.byte	0x03, 0x1b
        /*003e*/ 	.short	0x00ff


	//----- nvinfo : EIATTR_NUM_BARRIERS
	.align		4
        /*0040*/ 	.byte	0x02, 0x4c
        /*0042*/ 	.byte	0x01
	.zero		1


	//----- nvinfo : EIATTR_MERCURY_ISA_VERSION
	.align		4
        /*0044*/ 	.byte	0x03, 0x5f
        /*0046*/ 	.short	0x0101


	//----- nvinfo : EIATTR_VRC_CTA_INIT_COUNT
	.align		4
        /*0048*/ 	.byte	0x02, 0x4a
	.zero		1
	.zero		1


	//----- nvinfo : EIATTR_EXIT_INSTR_OFFSETS
	.align		4
        /*004c*/ 	.byte	0x04, 0x1c
        /*004e*/ 	.short	(.L_63 - .L_62)


	//   ....[0]....
.L_62:
        /*0050*/ 	.word	0x00000580


	//   ....[1]....
        /*0054*/ 	.word	0x000005d0


	//----- nvinfo : EIATTR_CBANK_PARAM_SIZE
	.align		4
.L_63:
        /*0058*/ 	.byte	0x03, 0x19
        /*005a*/ 	.short	0x0014


	//----- nvinfo : EIATTR_PARAM_CBANK
	.align		4
        /*005c*/ 	.byte	0x04, 0x0a
        /*005e*/ 	.short	(.L_65 - .L_64)
	.align		4
.L_64:
        /*0060*/ 	.word	index@(.nv.constant0._Z22brent_kung_scan_kernelPfS_j)
        /*0064*/ 	.short	0x0380
        /*0066*/ 	.short	0x0014


	//----- nvinfo : EIATTR_SW_WAR
	.align		4
.L_65:
        /*0068*/ 	.byte	0x04, 0x36
        /*006a*/ 	.short	(.L_67 - .L_66)
.L_66:
        /*006c*/ 	.word	0x00000008
.L_67:


//--------------------- .nv.info._Z23kogge_stone_scan_kernelPfS_j --------------------------
	.section	.nv.info._Z23kogge_stone_scan_kernelPfS_j,"",@"SHT_CUDA_INFO"
	.sectionflags	@""
	.align	4


	//----- nvinfo : EIATTR_CUDA_API_VERSION
	.align		4
        /*0000*/ 	.byte	0x04, 0x37
        /*0002*/ 	.short	(.L_69 - .L_68)
.L_68:
        /*0004*/ 	.word	0x00000082


	//----- nvinfo : EIATTR_KPARAM_INFO
	.align		4
.L_69:
        /*0008*/ 	.byte	0x04, 0x17
        /*000a*/ 	.short	(.L_71 - .L_70)
.L_70:
        /*000c*/ 	.word	0x00000000
        /*0010*/ 	.short	0x0002
        /*0012*/ 	.short	0x0010
        /*0014*/ 	.byte	0x00, 0xf0, 0x11, 0x00


	//----- nvinfo : EIATTR_KPARAM_INFO
	.align		4
.L_71:
        /*0018*/ 	.byte	0x04, 0x17
        /*001a*/ 	.short	(.L_73 - .L_72)
.L_72:
        /*001c*/ 	.word	0x00000000
        /*0020*/ 	.short	0x0001
        /*0022*/ 	.short	0x0008
        /*0024*/ 	.byte	0x00, 0xf5, 0x21, 0x00


	//----- nvinfo : EIATTR_KPARAM_INFO
	.align		4
.L_73:
        /*0028*/ 	.byte	0x04, 0x17
        /*002a*/ 	.short	(.L_75 - .L_74)
.L_74:
        /*002c*/ 	.word	0x00000000
        /*0030*/ 	.short	0x0000
        /*0032*/ 	.short	0x0000
        /*0034*/ 	.byte	0x00, 0xf5, 0x21, 0x00


	//----- nvinfo : EIATTR_SPARSE_MMA_MASK
	.align		4
.L_75:
        /*0038*/ 	.byte	0x03, 0x50
        /*003a*/ 	.short	0x0000


	//----- nvinfo : EIATTR_MAXREG_COUNT
	.align		4
        /*003c*/ 	.byte	0x03, 0x1b
        /*003e*/ 	.short	0x00ff


	//----- nvinfo : EIATTR_NUM_BARRIERS
	.align		4
        /*0040*/ 	.byte	0x02, 0x4c
        /*0042*/ 	.byte	0x01
	.zero		1


	//----- nvinfo : EIATTR_MERCURY_ISA_VERSION
	.align		4
        /*0044*/ 	.byte	0x03, 0x5f
        /*0046*/ 	.short	0x0101


	//----- nvinfo : EIATTR_VRC_CTA_INIT_COUNT
	.align		4
        /*0048*/ 	.byte	0x02, 0x4a
	.zero		1
	.zero		1


	//----- nvinfo : EIATTR_EXIT_INSTR_OFFSETS
	.align		4
        /*004c*/ 	.byte	0x04, 0x1c
        /*004e*/ 	.short	(.L_77 - .L_76)


	//   ....[0]....
.L_76:
        /*0050*/ 	.word	0x00000220


	//   ....[1]....
        /*0054*/ 	.word	0x00000270


	//----- nvinfo : EIATTR_CBANK_PARAM_SIZE
	.align		4
.L_77:
        /*0058*/ 	.byte	0x03, 0x19
        /*005a*/ 	.short	0x0014


	//----- nvinfo : EIATTR_PARAM_CBANK
	.align		4
        /*005c*/ 	.byte	0x04, 0x0a
        /*005e*/ 	.short	(.L_79 - .L_78)
	.align		4
.L_78:
        /*0060*/ 	.word	index@(.nv.constant0._Z23kogge_stone_scan_kernelPfS_j)
        /*0064*/ 	.short	0x0380
        /*0066*/ 	.short	0x0014


	//----- nvinfo : EIATTR_SW_WAR
	.align		4
.L_79:
        /*0068*/ 	.byte	0x04, 0x36
        /*006a*/ 	.short	(.L_81 - .L_80)
.L_80:
        /*006c*/ 	.word	0x00000008
.L_81:


//--------------------- .nv.callgraph             --------------------------
	.section	.nv.callgraph,"",@"SHT_CUDA_CALLGRAPH"
	.align	4
	.sectionentsize	8
	.align		4
        /*0000*/ 	.word	0x00000000
	.align		4
        /*0004*/ 	.word	0xffffffff
	.align		4
        /*0008*/ 	.word	0x00000000
	.align		4
        /*000c*/ 	.word	0xfffffffe
	.align		4
        /*0010*/ 	.word	0x00000000
	.align		4
        /*0014*/ 	.word	0xfffffffd
	.align		4
        /*0018*/ 	.word	0x00000000
	.align		4
        /*001c*/ 	.word	0xfffffffc


//--------------------- .text._Z21add_block_sums_kernelPfS_j --------------------------
	.section	.text._Z21add_block_sums_kernelPfS_j,"ax",@progbits
	.align	128
        .global         _Z21add_block_sums_kernelPfS_j
        .type           _Z21add_block_sums_kernelPfS_j,@function
        .size           _Z21add_block_sums_kernelPfS_j,(.L_x_8 - _Z21add_block_sums_kernelPfS_j)
        .other          _Z21add_block_sums_kernelPfS_j,@"STO_CUDA_ENTRY STV_DEFAULT"
_Z21add_block_sums_kernelPfS_j:
.text._Z21add_block_sums_kernelPfS_j:
[----:B------:R-:W-:Y:S01]  /*0000*/  LDC R1, c[0x0][0x37c] ;  /* 0x0000df00ff017b82 */ /* 0x000fe20000000800 */
[----:B------:R-:W0:Y:S01]  /*0010*/  S2R R9, SR_CTAID.X ;  /* 0x0000000000097919 */ /* 0x000e220000002500 */
[----:B------:R-:W1:Y:S01]  /*0020*/  LDCU UR6, c[0x0][0x360] ;  /* 0x00006c00ff0677ac */ /* 0x000e620008000800 */
[----:B------:R-:W2:Y:S01]  /*0030*/  S2R R7, SR_TID.X ;  /* 0x0000000000077919 */ /* 0x000ea20000002100 */
[C---:B0-----:R-:W-:Y:S01]  /*0040*/  ISETP.NE.AND P0, PT, R9.reuse, RZ, PT ;  /* 0x000000ff0900720c */ /* 0x041fe20003f05270 */
[----:B-1----:R-:W-:-:S12]  /*0050*/  IMAD R0, R9, UR6, RZ ;  /* 0x0000000609007c24 */ /* 0x002fd8000f8e02ff */
[----:B--2---:R-:W-:Y:S05]  /*0060*/  @!P0 EXIT ;  /* 0x000000000000894d */ /* 0x004fea0003800000 */
[----:B------:R-:W0:Y:S01]  /*0070*/  LDCU UR7, c[0x0][0x390] ;  /* 0x00007200ff0777ac */ /* 0x000e220008000800 */
[----:B------:R-:W-:Y:S01]  /*0080*/  LEA R7, R0, R7, 0x1 ;  /* 0x0000000700077211 */ /* 0x000fe200078e08ff */
[----:B------:R-:W1:Y:S01]  /*0090*/  LDC.64 R2, c[0x0][0x388] ;  /* 0x0000e200ff027b82 */ /* 0x000e620000000a00 */
[----:B------:R-:W-:Y:S01]  /*00a0*/  IADD3 R9, PT, PT, R9, -0x1, RZ ;  /* 0xffffffff09097810 */ /* 0x000fe20007ffe0ff */
[----:B------:R-:W2:Y:S01]  /*00b0*/  LDCU.64 UR4, c[0x0][0x358] ;  /* 0x00006b00ff0477ac */ /* 0x000ea20008000a00 */
[----:B0-----:R-:W-:-:S03]  /*00c0*/  ISETP.GE.U32.AND P0, PT, R7, UR7, PT ;  /* 0x0000000707007c0c */ /* 0x001fc6000bf06070 */
[----:B-1----:R-:W-:-:S10]  /*00d0*/  IMAD.WIDE.U32 R2, R9, 0x4, R2 ;  /* 0x0000000409027825 */ /* 0x002fd400078e0002 */
[----:B------:R-:W0:Y:S01]  /*00e0*/  @!P0 LDC.64 R4, c[0x0][0x380] ;  /* 0x0000e000ff048b82 */ /* 0x000e220000000a00 */
[----:B--2---:R-:W2:Y:S01]  /*00f0*/  LDG.E R0, desc[UR4][R2.64] ;  /* 0x0000000402007981 */ /* 0x004ea2000c1e1900 */
[----:B0-----:R-:W-:-:S05]  /*0100*/  @!P0 IMAD.WIDE.U32 R4, R7, 0x4, R4 ;  /* 0x0000000407048825 */ /* 0x001fca00078e0004 */
[----:B------:R-:W2:Y:S01]  /*0110*/  @!P0 LDG.E R9, desc[UR4][R4.64] ;  /* 0x0000000404098981 */ /* 0x000ea2000c1e1900 */
[----:B------:R-:W-:-:S04]  /*0120*/  IADD3 R7, PT, PT, R7, UR6, RZ ;  /* 0x0000000607077c10 */ /* 0x000fc8000fffe0ff */
[----:B------:R-:W-:Y:S01]  /*0130*/  ISETP.GE.U32.AND P1, PT, R7, UR7, PT ;  /* 0x0000000707007c0c */ /* 0x000fe2000bf26070 */
[----:B--2---:R-:W-:-:S05]  /*0140*/  @!P0 FADD R9, R0, R9 ;  /* 0x0000000900098221 */ /* 0x004fca0000000000 */
[----:B------:R0:W-:Y:S07]  /*0150*/  @!P0 STG.E desc[UR4][R4.64], R9 ;  /* 0x0000000904008986 */ /* 0x0001ee000c101904 */
[----:B------:R-:W-:Y:S05]  /*0160*/  @P1 EXIT ;  /* 0x000000000000194d */ /* 0x000fea0003800000 */
[----:B------:R-:W1:Y:S02]  /*0170*/  LDC.64 R2, c[0x0][0x380] ;  /* 0x0000e000ff027b82 */ /* 0x000e640000000a00 */
[----:B-1----:R-:W-:-:S05]  /*0180*/  IMAD.WIDE.U32 R2, R7, 0x4, R2 ;  /* 0x0000000407027825 */ /* 0x002fca00078e0002 */
[----:B0-----:R-:W2:Y:S02]  /*0190*/  LDG.E R5, desc[UR4][R2.64] ;  /* 0x0000000402057981 */ /* 0x001ea4000c1e1900 */
[----:B--2---:R-:W-:-:S05]  /*01a0*/  FADD R5, R0, R5 ;  /* 0x0000000500057221 */ /* 0x004fca0000000000 */
[----:B------:R-:W-:Y:S01]  /*01b0*/  STG.E desc[UR4][R2.64], R5 ;  /* 0x0000000502007986 */ /* 0x000fe2000c101904 */
[----:B------:R-:W-:Y:S05]  /*01c0*/  EXIT ;  /* 0x000000000000794d */ /* 0x000fea0003800000 */
.L_x_0:
[----:B------:R-:W-:-:S00]  /*01d0*/  BRA `(.L_x_0) ;  /* 0xfffffffc00fc7947 */ /* 0x000fc0000383ffff */
[----:B------:R-:W-:-:S00]  /*01e0*/  NOP ;  /* 0x0000000000007918 */ /* 0x000fc00000000000 */
        /* <DEDUP_REMOVED lines=9> */
.L_x_8:


//--------------------- .text._Z17block_scan_kernelPfS_S_j --------------------------
	.section	.text._Z17block_scan_kernelPfS_S_j,"ax",@progbits
	.align	128
        .global         _Z17block_scan_kernelPfS_S_j
        .type           _Z17block_scan_kernelPfS_S_j,@function
        .size           _Z17block_scan_kernelPfS_S_j,(.L_x_9 - _Z17block_scan_kernelPfS_S_j)
        .other          _Z17block_scan_kernelPfS_S_j,@"STO_CUDA_ENTRY STV_DEFAULT"
_Z17block_scan_kernelPfS_S_j:
.text._Z17block_scan_kernelPfS_S_j:
[----:B------:R-:W-:Y:S01]  /*0000*/  LDC R1, c[0x0][0x37c] ;  /* 0x0000df00ff017b82 */ /* 0x000fe20000000800 */
[----:B------:R-:W0:Y:S07]  /*0010*/  S2R R0, SR_CTAID.X ;  /* 0x0000000000007919 */ /* 0x000e2e0000002500 */
[----:B------:R-:W0:Y:S01]  /*0020*/  LDC R15, c[0x0][0x360] ;  /* 0x0000d800ff0f7b82 */ /* 0x000e220000000800 */
[----:B------:R-:W1:Y:S01]  /*0030*/  LDCU UR4, c[0x0][0x398] ;  /* 0x00007300ff0477ac */ /* 0x000e620008000800 */
[----:B------:R-:W2:Y:S01]  /*0040*/  S2R R3, SR_TID.X ;  /* 0x0000000000037919 */ /* 0x000ea20000002100 */
[----:B------:R-:W3:Y:S01]  /*0050*/  LDCU.64 UR6, c[0x0][0x358] ;  /* 0x00006b00ff0677ac */ /* 0x000ee20008000a00 */
[----:B0-----:R-:W-:-:S04]  /*0060*/  IMAD R4, R0, R15, RZ ;  /* 0x0000000f00047224 */ /* 0x001fc800078e02ff */
[----:B--2---:R-:W-:-:S04]  /*0070*/  IMAD R4, R4, 0x2, R3 ;  /* 0x0000000204047824 */ /* 0x004fc800078e0203 */
[C---:B------:R-:W-:Y:S01]  /*0080*/  IMAD.IADD R2, R4.reuse, 0x1, R15 ;  /* 0x0000000104027824 */ /* 0x040fe200078e020f */
[----:B-1----:R-:W-:-:S04]  /*0090*/  ISETP.GE.U32.AND P0, PT, R4, UR4, PT ;  /* 0x0000000404007c0c */ /* 0x002fc8000bf06070 */
[----:B------:R-:W-:-:S09]  /*00a0*/  ISETP.GE.U32.AND P1, PT, R2, UR4, PT ;  /* 0x0000000402007c0c */ /* 0x000fd2000bf26070 */
[----:B------:R-:W0:Y:S08]  /*00b0*/  @!P0 LDC.64 R10, c[0x0][0x380] ;  /* 0x0000e000ff0a8b82 */ /* 0x000e300000000a00 */
[----:B------:R-:W1:Y:S01]  /*00c0*/  @!P1 LDC.64 R12, c[0x0][0x380] ;  /* 0x0000e000ff0c9b82 */ /* 0x000e620000000a00 */
[----:B0-----:R-:W-:-:S06]  /*00d0*/  @!P0 IMAD.WIDE.U32 R10, R4, 0x4, R10 ;  /* 0x00000004040a8825 */ /* 0x001fcc00078e000a */
[----:B---3--:R0:W2:Y:S01]  /*00e0*/  @!P0 LDG.E R11, desc[UR6][R10.64] ;  /* 0x000000060a0b8981 */ /* 0x0080a2000c1e1900 */
[----:B-1----:R-:W-:-:S06]  /*00f0*/  @!P1 IMAD.WIDE.U32 R12, R2, 0x4, R12 ;  /* 0x00000004020c9825 */ /* 0x002fcc00078e000c */
[----:B------:R-:W3:Y:S01]  /*0100*/  @!P1 LDG.E R12, desc[UR6][R12.64] ;  /* 0x000000060c0c9981 */ /* 0x000ee2000c1e1900 */
[----:B------:R-:W1:Y:S01]  /*0110*/  S2UR UR5, SR_CgaCtaId ;  /* 0x00000000000579c3 */ /* 0x000e620000008800 */
[----:B------:R-:W-:Y:S02]  /*0120*/  UMOV UR4, 0x400 ;  /* 0x0000040000047882 */ /* 0x000fe40000000000 */
[----:B-1----:R-:W-:-:S06]  /*0130*/  ULEA UR4, UR5, UR4, 0x18 ;  /* 0x0000000405047291 */ /* 0x002fcc000f8ec0ff */
[----:B------:R-:W-:-:S05]  /*0140*/  MOV R8, UR4 ;  /* 0x0000000400087c02 */ /* 0x000fca0008000f00 */
[----:B------:R-:W-:-:S04]  /*0150*/  IMAD R6, R3, 0x4, R8 ;  /* 0x0000000403067824 */ /* 0x000fc800078e0208 */
[----:B------:R-:W-:Y:S02]  /*0160*/  IMAD R5, R15, 0x4, R6 ;  /* 0x000000040f057824 */ /* 0x000fe400078e0206 */
[----:B0-----:R-:W-:Y:S01]  /*0170*/  HFMA2 R10, -RZ, RZ, 0, 5.9604644775390625e-08 ;  /* 0x00000001ff0a7431 */ /* 0x001fe200000001ff */
[----:B------:R-:W-:Y:S01]  /*0180*/  LEA R7, R3, 0x2, 0x1 ;  /* 0x0000000203077811 */ /* 0x000fe200078e08ff */
[----:B--2---:R0:W-:Y:S04]  /*0190*/  @!P0 STS [R6], R11 ;  /* 0x0000000b06008388 */ /* 0x0041e80000000800 */
[----:B------:R0:W-:Y:S04]  /*01a0*/  @P0 STS [R6], RZ ;  /* 0x000000ff06000388 */ /* 0x0001e80000000800 */
[----:B---3--:R0:W-:Y:S04]  /*01b0*/  @!P1 STS [R5], R12 ;  /* 0x0000000c05009388 */ /* 0x0081e80000000800 */
[----:B------:R0:W-:Y:S02]  /*01c0*/  @P1 STS [R5], RZ ;  /* 0x000000ff05001388 */ /* 0x0001e40000000800 */
.L_x_1:
[----:B------:R-:W-:Y:S01]  /*01d0*/  IMAD R9, R7, R10, RZ ;  /* 0x0000000a07097224 */ /* 0x000fe200078e02ff */
[----:B------:R-:W-:Y:S04]  /*01e0*/  BAR.SYNC.DEFER_BLOCKING 0x0 ;  /* 0x0000000000007b1d */ /* 0x000fe80000010000 */
[----:B------:R-:W-:-:S13]  /*01f0*/  ISETP.GT.U32.AND P0, PT, R9, 0x40, PT ;  /* 0x000000400900780c */ /* 0x000fda0003f04070 */
[----:B------:R-:W-:-:S04]  /*0200*/  @!P0 IMAD.IADD R9, R9, 0x1, -R10 ;  /* 0x0000000109098824 */ /* 0x000fc800078e0a0a */
[----:B------:R-:W-:-:S05]  /*0210*/  @!P0 IMAD R9, R9, 0x4, R8 ;  /* 0x0000000409098824 */ /* 0x000fca00078e0208 */
[C---:B0-----:R-:W-:Y:S01]  /*0220*/  @!P0 LEA R11, R10.reuse, R9, 0x2 ;  /* 0x000000090a0b8211 */ /* 0x041fe200078e10ff */
[----:B------:R-:W-:Y:S01]  /*0230*/  IMAD.SHL.U32 R10, R10, 0x2, RZ ;  /* 0x000000020a0a7824 */ /* 0x000fe200078e00ff */
[----:B------:R-:W-:Y:S04]  /*0240*/  @!P0 LDS R9, [R9+-0x4] ;  /* 0xfffffc0009098984 */ /* 0x000fe80000000800 */
[----:B------:R-:W0:Y:S02]  /*0250*/  @!P0 LDS R12, [R11+-0x4] ;  /* 0xfffffc000b0c8984 */ /* 0x000e240000000800 */
[----:B0-----:R-:W-:-:S05]  /*0260*/  @!P0 FADD R12, R9, R12 ;  /* 0x0000000c090c8221 */ /* 0x001fca0000000000 */
[----:B------:R1:W-:Y:S01]  /*0270*/  @!P0 STS [R11+-0x4], R12 ;  /* 0xfffffc0c0b008388 */ /* 0x0003e20000000800 */
[----:B------:R-:W-:-:S13]  /*0280*/  ISETP.GT.U32.AND P0, PT, R10, R15, PT ;  /* 0x0000000f0a00720c */ /* 0x000fda0003f04070 */
[----:B-1----:R-:W-:Y:S05]  /*0290*/  @!P0 BRA `(.L_x_1) ;  /* 0xfffffffc00cc8947 */ /* 0x002fea000383ffff */
[----:B------:R-:W-:Y:S01]  /*02a0*/  BAR.SYNC.DEFER_BLOCKING 0x0 ;  /* 0x0000000000007b1d */ /* 0x000fe20000010000 */
[C---:B------:R-:W-:Y:S02]  /*02b0*/  ISETP.NE.AND P0, PT, R3.reuse, RZ, PT ;  /* 0x000000ff0300720c */ /* 0x040fe40003f05270 */
[----:B------:R-:W-:-:S03]  /*02c0*/  ISETP.GT.U32.AND P1, PT, R3, 0x2, PT ;  /* 0x000000020300780c */ /* 0x000fc60003f24070 */
[----:B------:R-:W0:Y:S08]  /*02d0*/  LDCU UR4, c[0x0][0x398] ;  /* 0x00007300ff0477ac */ /* 0x000e300008000800 */
[----:B------:R-:W1:Y:S01]  /*02e0*/  @!P0 S2R R10, SR_CgaCtaId ;  /* 0x00000000000a8919 */ /* 0x000e620000008800 */
[----:B------:R-:W-:Y:S02]  /*02f0*/  @!P0 MOV R7, 0x400 ;  /* 0x0000040000078802 */ /* 0x000fe40000000f00 */
[----:B------:R-:W-:-:S02]  /*0300*/  @!P1 LEA R9, R3, 0x40, 0x6 ;  /* 0x0000004003099811 */ /* 0x000fc400078e30ff */
[----:B0-----:R-:W-:Y:S02]  /*0310*/  ISETP.GE.U32.AND P2, PT, R2, UR4, PT ;  /* 0x0000000402007c0c */ /* 0x001fe4000bf46070 */
[----:B-1----:R-:W-:-:S05]  /*0320*/  @!P0 LEA R8, R10, R7, 0x18 ;  /* 0x000000070a088211 */ /* 0x002fca00078ec0ff */
[----:B------:R-:W-:Y:S01]  /*0330*/  @!P0 LDS R7, [R8+0x7c] ;  /* 0x00007c0008078984 */ /* 0x000fe20000000800 */
[----:B------:R-:W-:-:S03]  /*0340*/  @!P1 IMAD.IADD R9, R8, 0x1, R9 ;  /* 0x0000000108099824 */ /* 0x000fc600078e0209 */
[----:B------:R-:W0:Y:S02]  /*0350*/  @!P0 LDS R10, [R8+0xbc] ;  /* 0x0000bc00080a8984 */ /* 0x000e240000000800 */
[----:B0-----:R-:W-:-:S05]  /*0360*/  @!P0 FADD R7, R7, R10 ;  /* 0x0000000a07078221 */ /* 0x001fca0000000000 */
[----:B------:R-:W-:Y:S01]  /*0370*/  @!P0 STS [R8+0xbc], R7 ;  /* 0x0000bc0708008388 */ /* 0x000fe20000000800 */
[----:B------:R-:W-:Y:S01]  /*0380*/  BAR.SYNC.DEFER_BLOCKING 0x0 ;  /* 0x0000000000007b1d */ /* 0x000fe20000010000 */
[----:B------:R-:W-:-:S13]  /*0390*/  ISETP.GT.U32.AND P0, PT, R3, 0x6, PT ;  /* 0x000000060300780c */ /* 0x000fda0003f04070 */
[----:B------:R-:W-:-:S04]  /*03a0*/  @!P0 LEA R13, R3, 0x20, 0x5 ;  /* 0x00000020030d8811 */ /* 0x000fc800078e28ff */
[----:B------:R-:W-:Y:S01]  /*03b0*/  @!P0 IADD3 R13, PT, PT, R8, R13, RZ ;  /* 0x0000000d080d8210 */ /* 0x000fe20007ffe0ff */
[----:B------:R-:W-:Y:S04]  /*03c0*/  @!P1 LDS R10, [R9+-0x4] ;  /* 0xfffffc00090a9984 */ /* 0x000fe80000000800 */
[----:B------:R-:W0:Y:S02]  /*03d0*/  @!P1 LDS R11, [R9+0x1c] ;  /* 0x00001c00090b9984 */ /* 0x000e240000000800 */
[----:B0-----:R-:W-:-:S05]  /*03e0*/  @!P1 FADD R10, R10, R11 ;  /* 0x0000000b0a0a9221 */ /* 0x001fca0000000000 */
[----:B------:R-:W-:Y:S01]  /*03f0*/  @!P1 STS [R9+0x1c], R10 ;  /* 0x00001c0a09009388 */ /* 0x000fe20000000800 */
[----:B------:R-:W-:Y:S01]  /*0400*/  BAR.SYNC.DEFER_BLOCKING 0x0 ;  /* 0x0000000000007b1d */ /* 0x000fe20000010000 */
[----:B------:R-:W-:-:S13]  /*0410*/  ISETP.GT.U32.AND P1, PT, R3, 0xe, PT ;  /* 0x0000000e0300780c */ /* 0x000fda0003f24070 */
[----:B------:R-:W-:-:S05]  /*0420*/  @!P1 LEA R7, R3, 0x10, 0x4 ;  /* 0x0000001003079811 */ /* 0x000fca00078e20ff */
[----:B------:R-:W-:Y:S01]  /*0430*/  @!P1 IMAD.IADD R7, R8, 0x1, R7 ;  /* 0x0000000108079824 */ /* 0x000fe200078e0207 */
[----:B------:R-:W-:Y:S04]  /*0440*/  @!P0 LDS R11, [R13+-0x4] ;  /* 0xfffffc000d0b8984 */ /* 0x000fe80000000800 */
[----:B------:R-:W0:Y:S02]  /*0450*/  @!P0 LDS R12, [R13+0xc] ;  /* 0x00000c000d0c8984 */ /* 0x000e240000000800 */
[----:B0-----:R-:W-:-:S05]  /*0460*/  @!P0 FADD R12, R11, R12 ;  /* 0x0000000c0b0c8221 */ /* 0x001fca0000000000 */
[----:B------:R-:W-:Y:S01]  /*0470*/  @!P0 STS [R13+0xc], R12 ;  /* 0x00000c0c0d008388 */ /* 0x000fe20000000800 */
[----:B------:R-:W-:Y:S01]  /*0480*/  BAR.SYNC.DEFER_BLOCKING 0x0 ;  /* 0x0000000000007b1d */ /* 0x000fe20000010000 */
[----:B------:R-:W-:-:S13]  /*0490*/  ISETP.GT.U32.AND P0, PT, R3, 0x1e, PT ;  /* 0x0000001e0300780c */ /* 0x000fda0003f04070 */
[----:B------:R-:W-:Y:S01]  /*04a0*/  @!P0 LEA R14, R3, R6, 0x2 ;  /* 0x00000006030e8211 */ /* 0x000fe200078e10ff */
[----:B------:R-:W-:Y:S04]  /*04b0*/  @!P1 LDS R8, [R7+-0x4] ;  /* 0xfffffc0007089984 */ /* 0x000fe80000000800 */
[----:B------:R-:W0:Y:S02]  /*04c0*/  @!P1 LDS R9, [R7+0x4] ;  /* 0x0000040007099984 */ /* 0x000e240000000800 */
[----:B0-----:R-:W-:-:S05]  /*04d0*/  @!P1 FADD R8, R8, R9 ;  /* 0x0000000908089221 */ /* 0x001fca0000000000 */
[----:B------:R-:W-:Y:S01]  /*04e0*/  @!P1 STS [R7+0x4], R8 ;  /* 0x0000040807009388 */ /* 0x000fe20000000800 */
[----:B------:R-:W-:Y:S01]  /*04f0*/  BAR.SYNC.DEFER_BLOCKING 0x0 ;  /* 0x0000000000007b1d */ /* 0x000fe20000010000 */
[----:B------:R-:W-:-:S05]  /*0500*/  ISETP.GE.U32.AND P1, PT, R4, UR4, PT ;  /* 0x0000000404007c0c */ /* 0x000fca000bf26070 */
[----:B------:R-:W0:Y:S01]  /*0510*/  LDCU.64 UR4, c[0x0][0x390] ;  /* 0x00007200ff0477ac */ /* 0x000e220008000a00 */
[----:B------:R-:W-:Y:S04]  /*0520*/  @!P0 LDS R9, [R14+0x4] ;  /* 0x000004000e098984 */ /* 0x000fe80000000800 */
[----:B------:R-:W1:Y:S02]  /*0530*/  @!P0 LDS R10, [R14+0x8] ;  /* 0x000008000e0a8984 */ /* 0x000e640000000800 */
[----:B-1----:R-:W-:Y:S02]  /*0540*/  @!P0 FADD R13, R9, R10 ;  /* 0x0000000a090d8221 */ /* 0x002fe40000000000 */
[----:B------:R-:W1:Y:S03]  /*0550*/  @!P1 LDC.64 R8, c[0x0][0x388] ;  /* 0x0000e200ff089b82 */ /* 0x000e660000000a00 */
[----:B------:R-:W-:Y:S05]  /*0560*/  @!P0 STS [R14+0x8], R13 ;  /* 0x0000080d0e008388 */ /* 0x000fea0000000800 */
[----:B------:R-:W-:Y:S01]  /*0570*/  BAR.SYNC.DEFER_BLOCKING 0x0 ;  /* 0x0000000000007b1d */ /* 0x000fe20000010000 */
[----:B0-----:R-:W-:-:S04]  /*0580*/  ISETP.NE.U32.AND P0, PT, RZ, UR4, PT ;  /* 0x00000004ff007c0c */ /* 0x001fc8000bf05070 */
[----:B------:R-:W-:-:S03]  /*0590*/  ISETP.NE.AND.EX P0, PT, RZ, UR5, PT, P0 ;  /* 0x00000005ff007c0c */ /* 0x000fc6000bf05300 */
[----:B------:R-:W0:Y:S01]  /*05a0*/  @!P2 LDC.64 R10, c[0x0][0x388] ;  /* 0x0000e200ff0aab82 */ /* 0x000e220000000a00 */
[----:B------:R-:W-:Y:S01]  /*05b0*/  ISETP.NE.OR P0, PT, R3, RZ, !P0 ;  /* 0x000000ff0300720c */ /* 0x000fe20004705670 */
[----:B-1----:R-:W-:Y:S01]  /*05c0*/  @!P1 IMAD.WIDE.U32 R8, R4, 0x4, R8 ;  /* 0x0000000404089825 */ /* 0x002fe200078e0008 */
[----:B------:R-:W1:Y:S04]  /*05d0*/  @!P1 LDS R15, [R6] ;  /* 0x00000000060f9984 */ /* 0x000e680000000800 */
[----:B------:R-:W2:Y:S01]  /*05e0*/  @!P2 LDS R5, [R5] ;  /* 0x000000000505a984 */ /* 0x000ea20000000800 */
[----:B0-----:R-:W-:-:S03]  /*05f0*/  @!P2 IMAD.WIDE.U32 R2, R2, 0x4, R10 ;  /* 0x000000040202a825 */ /* 0x001fc600078e000a */
[----:B-1----:R0:W-:Y:S04]  /*0600*/  @!P1 STG.E desc[UR6][R8.64], R15 ;  /* 0x0000000f08009986 */ /* 0x0021e8000c101906 */
[----:B--2---:R0:W-:Y:S01]  /*0610*/  @!P2 STG.E desc[UR6][R2.64], R5 ;  /* 0x000000050200a986 */ /* 0x0041e2000c101906 */
[----:B------:R-:W-:Y:S05]  /*0620*/  @P0 EXIT ;  /* 0x000000000000094d */ /* 0x000fea0003800000 */
[----:B------:R-:W1:Y:S01]  /*0630*/  S2UR UR5, SR_CgaCtaId ;  /* 0x00000000000579c3 */ /* 0x000e620000008800 */
[----:B------:R-:W-:-:S07]  /*0640*/  UMOV UR4, 0x400 ;  /* 0x0000040000047882 */ /* 0x000fce0000000000 */
[----:B0-----:R-:W0:Y:S01]  /*0650*/  LDC.64 R2, c[0x0][0x390] ;  /* 0x0000e400ff027b82 */ /* 0x001e220000000a00 */
[----:B-1----:R-:W-:Y:S01]  /*0660*/  ULEA UR4, UR5, UR4, 0x18 ;  /* 0x0000000405047291 */ /* 0x002fe2000f8ec0ff */
[----:B0-----:R-:W-:-:S08]  /*0670*/  IMAD.WIDE.U32 R2, R0, 0x4, R2 ;  /* 0x0000000400027825 */ /* 0x001fd000078e0002 */
[----:B------:R-:W0:Y:S04]  /*0680*/  LDS R5, [UR4+0xfc] ;  /* 0x0000fc04ff057984 */ /* 0x000e280008000800 */
[----:B0-----:R-:W-:Y:S01]  /*0690*/  STG.E desc[UR6][R2.64], R5 ;  /* 0x0000000502007986 */ /* 0x001fe2000c101906 */
[----:B------:R-:W-:Y:S05]  /*06a0*/  EXIT ;  /* 0x000000000000794d */ /* 0x000fea0003800000 */
.L_x_2:
        /* <DEDUP_REMOVED lines=13> */
.L_x_9:


//--------------------- .text._Z22brent_kung_scan_kernelPfS_j --------------------------
	.section	.text._Z22brent_kung_scan_kernelPfS_j,"ax",@progbits
	.align	128
        .global         _Z22brent_kung_scan_kernelPfS_j
        .type           _Z22brent_kung_scan_kernelPfS_j,@function
        .size           _Z22brent_kung_scan_kernelPfS_j,(.L_x_10 - _Z22brent_kung_scan_kernelPfS_j)
        .other          _Z22brent_kung_scan_kernelPfS_j,@"STO_CUDA_ENTRY STV_DEFAULT"
_Z22brent_kung_scan_kernelPfS_j:
.text._Z22brent_kung_scan_kernelPfS_j:
[----:B------:R-:W-:Y:S01]  /*0000*/  LDC R1, c[0x0][0x37c] ;  /* 0x0000df00ff017b82 */ /* 0x000fe20000000800 */
[----:B------:R-:W0:Y:S07]  /*0010*/  S2R R3, SR_TID.X ;  /* 0x0000000000037919 */ /* 0x000e2e0000002100 */
[----:B------:R-:W1:Y:S01]  /*0020*/  S2UR UR4, SR_CTAID.X ;  /* 0x00000000000479c3 */ /* 0x000e620000002500 */
[----:B------:R-:W2:Y:S01]  /*0030*/  LDCU UR5, c[0x0][0x390] ;  /* 0x00007200ff0577ac */ /* 0x000ea20008000800 */
[----:B------:R-:W3:Y:S06]  /*0040*/  LDCU.64 UR6, c[0x0][0x358] ;  /* 0x00006b00ff0677ac */ /* 0x000eec0008000a00 */
[----:B------:R-:W1:Y:S02]  /*0050*/  LDC R15, c[0x0][0x360] ;  /* 0x0000d800ff0f7b82 */ /* 0x000e640000000800 */
[----:B-1----:R-:W-:-:S04]  /*0060*/  IMAD R2, R15, UR4, RZ ;  /* 0x000000040f027c24 */ /* 0x002fc8000f8e02ff */
[----:B0-----:R-:W-:-:S04]  /*0070*/  IMAD R2, R2, 0x2, R3 ;  /* 0x0000000202027824 */ /* 0x001fc800078e0203 */
[C---:B------:R-:W-:Y:S01]  /*0080*/  IMAD.IADD R0, R2.reuse, 0x1, R15 ;  /* 0x0000000102007824 */ /* 0x040fe200078e020f */
[----:B--2---:R-:W-:-:S04]  /*0090*/  ISETP.GE.U32.AND P0, PT, R2, UR5, PT ;  /* 0x0000000502007c0c */ /* 0x004fc8000bf06070 */
[----:B------:R-:W-:-:S09]  /*00a0*/  ISETP.GE.U32.AND P1, PT, R0, UR5, PT ;  /* 0x0000000500007c0c */ /* 0x000fd2000bf26070 */
[----:B------:R-:W0:Y:S08]  /*00b0*/  @!P0 LDC.64 R10, c[0x0][0x380] ;  /* 0x0000e000ff0a8b82 */ /* 0x000e300000000a00 */
[----:B------:R-:W1:Y:S01]  /*00c0*/  @!P1 LDC.64 R12, c[0x0][0x380] ;  /* 0x0000e000ff0c9b82 */ /* 0x000e620000000a00 */
[----:B0-----:R-:W-:-:S06]  /*00d0*/  @!P0 IMAD.WIDE.U32 R10, R2, 0x4, R10 ;  /* 0x00000004020a8825 */ /* 0x001fcc00078e000a */
[----:B---3--:R-:W2:Y:S01]  /*00e0*/  @!P0 LDG.E R11, desc[UR6][R10.64] ;  /* 0x000000060a0b8981 */ /* 0x008ea2000c1e1900 */
[----:B-1----:R-:W-:-:S06]  /*00f0*/  @!P1 IMAD.WIDE.U32 R12, R0, 0x4, R12 ;  /* 0x00000004000c9825 */ /* 0x002fcc00078e000c */
[----:B------:R-:W3:Y:S01]  /*0100*/  @!P1 LDG.E R13, desc[UR6][R12.64] ;  /* 0x000000060c0d9981 */ /* 0x000ee2000c1e1900 */
[----:B------:R-:W0:Y:S01]  /*0110*/  S2UR UR5, SR_CgaCtaId ;  /* 0x00000000000579c3 */ /* 0x000e220000008800 */
[----:B------:R-:W-:Y:S02]  /*0120*/  UMOV UR4, 0x400 ;  /* 0x0000040000047882 */ /* 0x000fe40000000000 */
[----:B0-----:R-:W-:-:S06]  /*0130*/  ULEA UR4, UR5, UR4, 0x18 ;  /* 0x0000000405047291 */ /* 0x001fcc000f8ec0ff */
[----:B------:R-:W-:-:S05]  /*0140*/  MOV R8, UR4 ;  /* 0x0000000400087c02 */ /* 0x000fca0008000f00 */
[----:B------:R-:W-:-:S04]  /*0150*/  IMAD R6, R3, 0x4, R8 ;  /* 0x0000000403067824 */ /* 0x000fc800078e0208 */
[----:B------:R-:W-:Y:S02]  /*0160*/  IMAD R4, R15, 0x4, R6 ;  /* 0x000000040f047824 */ /* 0x000fe400078e0206 */
[----:B------:R-:W-:Y:S01]  /*0170*/  HFMA2 R14, -RZ, RZ, 0, 5.9604644775390625e-08 ;  /* 0x00000001ff0e7431 */ /* 0x000fe200000001ff */
[----:B------:R-:W-:Y:S01]  /*0180*/  LEA R5, R3, 0x2, 0x1 ;  /* 0x0000000203057811 */ /* 0x000fe200078e08ff */
[----:B--2---:R0:W-:Y:S04]  /*0190*/  @!P0 STS [R6], R11 ;  /* 0x0000000b06008388 */ /* 0x0041e80000000800 */
[----:B---3--:R0:W-:Y:S02]  /*01a0*/  @!P1 STS [R4], R13 ;  /* 0x0000000d04009388 */ /* 0x0081e40000000800 */
.L_x_3:
[----:B------:R-:W-:Y:S01]  /*01b0*/  IMAD R7, R5, R14, RZ ;  /* 0x0000000e05077224 */ /* 0x000fe200078e02ff */
[----:B------:R-:W-:Y:S04]  /*01c0*/  BAR.SYNC.DEFER_BLOCKING 0x0 ;  /* 0x0000000000007b1d */ /* 0x000fe80000010000 */
[----:B------:R-:W-:-:S13]  /*01d0*/  ISETP.GT.U32.AND P0, PT, R7, 0x40, PT ;  /* 0x000000400700780c */ /* 0x000fda0003f04070 */
[----:B------:R-:W-:-:S05]  /*01e0*/  @!P0 IMAD.IADD R7, R7, 0x1, -R14 ;  /* 0x0000000107078824 */ /* 0x000fca00078e0a0e */
[----:B------:R-:W-:-:S05]  /*01f0*/  @!P0 LEA R7, R7, R8, 0x2 ;  /* 0x0000000807078211 */ /* 0x000fca00078e10ff */
[C---:B------:R-:W-:Y:S01]  /*0200*/  @!P0 IMAD R9, R14.reuse, 0x4, R7 ;  /* 0x000000040e098824 */ /* 0x040fe200078e0207 */
[----:B------:R-:W-:Y:S01]  /*0210*/  SHF.L.U32 R14, R14, 0x1, RZ ;  /* 0x000000010e0e7819 */ /* 0x000fe200000006ff */
[----:B------:R-:W-:Y:S04]  /*0220*/  @!P0 LDS R7, [R7+-0x4] ;  /* 0xfffffc0007078984 */ /* 0x000fe80000000800 */
[----:B------:R-:W1:Y:S02]  /*0230*/  @!P0 LDS R10, [R9+-0x4] ;  /* 0xfffffc00090a8984 */ /* 0x000e640000000800 */
[----:B-1----:R-:W-:-:S05]  /*0240*/  @!P0 FADD R10, R7, R10 ;  /* 0x0000000a070a8221 */ /* 0x002fca0000000000 */
[----:B------:R1:W-:Y:S01]  /*0250*/  @!P0 STS [R9+-0x4], R10 ;  /* 0xfffffc0a09008388 */ /* 0x0003e20000000800 */
[----:B------:R-:W-:-:S13]  /*0260*/  ISETP.GT.U32.AND P0, PT, R14, R15, PT ;  /* 0x0000000f0e00720c */ /* 0x000fda0003f04070 */
[----:B-1----:R-:W-:Y:S05]  /*0270*/  @!P0 BRA `(.L_x_3) ;  /* 0xfffffffc00cc8947 */ /* 0x002fea000383ffff */
[----:B------:R-:W-:Y:S01]  /*0280*/  BAR.SYNC.DEFER_BLOCKING 0x0 ;  /* 0x0000000000007b1d */ /* 0x000fe20000010000 */
[C---:B------:R-:W-:Y:S02]  /*0290*/  ISETP.NE.AND P1, PT, R3.reuse, RZ, PT ;  /* 0x000000ff0300720c */ /* 0x040fe40003f25270 */
[----:B------:R-:W-:-:S03]  /*02a0*/  ISETP.GT.U32.AND P0, PT, R3, 0x2, PT ;  /* 0x000000020300780c */ /* 0x000fc60003f04070 */
[----:B------:R-:W1:Y:S08]  /*02b0*/  LDCU UR4, c[0x0][0x390] ;  /* 0x00007200ff0477ac */ /* 0x000e700008000800 */
[----:B------:R-:W2:Y:S01]  /*02c0*/  @!P1 S2R R10, SR_CgaCtaId ;  /* 0x00000000000a9919 */ /* 0x000ea20000008800 */
[----:B------:R-:W-:Y:S02]  /*02d0*/  @!P1 MOV R5, 0x400 ;  /* 0x0000040000059802 */ /* 0x000fe40000000f00 */
[----:B------:R-:W-:-:S02]  /*02e0*/  @!P0 LEA R7, R3, 0x40, 0x6 ;  /* 0x0000004003078811 */ /* 0x000fc400078e30ff */
[----:B--2---:R-:W-:-:S05]  /*02f0*/  @!P1 LEA R8, R10, R5, 0x18 ;  /* 0x000000050a089211 */ /* 0x004fca00078ec0ff */
[----:B------:R-:W-:Y:S01]  /*0300*/  @!P1 LDS R5, [R8+0x7c] ;  /* 0x00007c0008059984 */ /* 0x000fe20000000800 */
[----:B------:R-:W-:-:S03]  /*0310*/  @!P0 IMAD.IADD R7, R8, 0x1, R7 ;  /* 0x0000000108078824 */ /* 0x000fc600078e0207 */
[----:B------:R-:W2:Y:S02]  /*0320*/  @!P1 LDS R10, [R8+0xbc] ;  /* 0x0000bc00080a9984 */ /* 0x000ea40000000800 */
[----:B--2---:R-:W-:-:S05]  /*0330*/  @!P1 FADD R5, R5, R10 ;  /* 0x0000000a05059221 */ /* 0x004fca0000000000 */
[----:B------:R-:W-:Y:S01]  /*0340*/  @!P1 STS [R8+0xbc], R5 ;  /* 0x0000bc0508009388 */ /* 0x000fe20000000800 */
[----:B------:R-:W-:Y:S01]  /*0350*/  BAR.SYNC.DEFER_BLOCKING 0x0 ;  /* 0x0000000000007b1d */ /* 0x000fe20000010000 */
[----:B------:R-:W-:-:S13]  /*0360*/  ISETP.GT.U32.AND P1, PT, R3, 0x6, PT ;  /* 0x000000060300780c */ /* 0x000fda0003f24070 */
[----:B0-----:R-:W-:-:S04]  /*0370*/  @!P1 LEA R11, R3, 0x20, 0x5 ;  /* 0x00000020030b9811 */ /* 0x001fc800078e28ff */
        /* <DEDUP_REMOVED lines=14> */
[----:B------:R-:W-:-:S05]  /*0460*/  ISETP.GT.U32.AND P1, PT, R3, 0x1e, PT ;  /* 0x0000001e0300780c */ /* 0x000fca0003f24070 */
[----:B------:R-:W-:Y:S04]  /*0470*/  @!P0 LDS R8, [R5+-0x4] ;  /* 0xfffffc0005088984 */ /* 0x000fe80000000800 */
[----:B------:R-:W0:Y:S02]  /*0480*/  @!P0 LDS R7, [R5+0x4] ;  /* 0x0000040005078984 */ /* 0x000e240000000800 */
[----:B0-----:R-:W-:Y:S02]  /*0490*/  @!P0 FADD R10, R8, R7 ;  /* 0x00000007080a8221 */ /* 0x001fe40000000000 */
[----:B------:R-:W-:-:S03]  /*04a0*/  @!P1 LEA R7, R3, R6, 0x2 ;  /* 0x0000000603079211 */ /* 0x000fc600078e10ff */
[----:B------:R-:W-:Y:S01]  /*04b0*/  @!P0 STS [R5+0x4], R10 ;  /* 0x0000040a05008388 */ /* 0x000fe20000000800 */
[----:B------:R-:W-:Y:S01]  /*04c0*/  BAR.SYNC.DEFER_BLOCKING 0x0 ;  /* 0x0000000000007b1d */ /* 0x000fe20000010000 */
[----:B-1----:R-:W-:-:S05]  /*04d0*/  ISETP.GE.U32.AND P0, PT, R2, UR4, PT ;  /* 0x0000000402007c0c */ /* 0x002fca000bf06070 */
[----:B------:R-:W-:Y:S04]  /*04e0*/  @!P1 LDS R3, [R7+0x4] ;  /* 0x0000040007039984 */ /* 0x000fe80000000800 */
[----:B------:R-:W0:Y:S02]  /*04f0*/  @!P1 LDS R8, [R7+0x8] ;  /* 0x0000080007089984 */ /* 0x000e240000000800 */
[----:B0-----:R-:W-:Y:S02]  /*0500*/  @!P1 FADD R12, R3, R8 ;  /* 0x00000008030c9221 */ /* 0x001fe40000000000 */
[----:B------:R-:W0:Y:S03]  /*0510*/  @!P0 LDC.64 R8, c[0x0][0x388] ;  /* 0x0000e200ff088b82 */ /* 0x000e260000000a00 */
[----:B------:R-:W-:Y:S05]  /*0520*/  @!P1 STS [R7+0x8], R12 ;  /* 0x0000080c07009388 */ /* 0x000fea0000000800 */
[----:B------:R-:W-:Y:S01]  /*0530*/  BAR.SYNC.DEFER_BLOCKING 0x0 ;  /* 0x0000000000007b1d */ /* 0x000fe20000010000 */
[----:B------:R-:W-:Y:S01]  /*0540*/  ISETP.GE.U32.AND P1, PT, R0, UR4, PT ;  /* 0x0000000400007c0c */ /* 0x000fe2000bf26070 */
[----:B0-----:R-:W-:-:S04]  /*0550*/  @!P0 IMAD.WIDE.U32 R2, R2, 0x4, R8 ;  /* 0x0000000402028825 */ /* 0x001fc800078e0008 */
[----:B------:R-:W0:Y:S04]  /*0560*/  @!P0 LDS R11, [R6] ;  /* 0x00000000060b8984 */ /* 0x000e280000000800 */
[----:B0-----:R0:W-:Y:S04]  /*0570*/  @!P0 STG.E desc[UR6][R2.64], R11 ;  /* 0x0000000b02008986 */ /* 0x0011e8000c101906 */
[----:B------:R-:W-:Y:S05]  /*0580*/  @P1 EXIT ;  /* 0x000000000000194d */ /* 0x000fea0003800000 */
[----:B------:R-:W1:Y:S01]  /*0590*/  LDS R5, [R4] ;  /* 0x0000000004057984 */ /* 0x000e620000000800 */
[----:B0-----:R-:W0:Y:S02]  /*05a0*/  LDC.64 R2, c[0x0][0x388] ;  /* 0x0000e200ff027b82 */ /* 0x001e240000000a00 */
[----:B0-----:R-:W-:-:S05]  /*05b0*/  IMAD.WIDE.U32 R2, R0, 0x4, R2 ;  /* 0x0000000400027825 */ /* 0x001fca00078e0002 */
[----:B-1----:R-:W-:Y:S01]  /*05c0*/  STG.E desc[UR6][R2.64], R5 ;  /* 0x0000000502007986 */ /* 0x002fe2000c101906 */
[----:B------:R-:W-:Y:S05]  /*05d0*/  EXIT ;  /* 0x000000000000794d */ /* 0x000fea0003800000 */
.L_x_4:
        /* <DEDUP_REMOVED lines=10> */
.L_x_10:


//--------------------- .text._Z23kogge_stone_scan_kernelPfS_j --------------------------
	.section	.text._Z23kogge_stone_scan_kernelPfS_j,"ax",@progbits
	.align	128
        .global         _Z23kogge_stone_scan_kernelPfS_j
        .type           _Z23kogge_stone_scan_kernelPfS_j,@function
        .size           _Z23kogge_stone_scan_kernelPfS_j,(.L_x_11 - _Z23kogge_stone_scan_kernelPfS_j)
        .other          _Z23kogge_stone_scan_kernelPfS_j,@"STO_CUDA_ENTRY STV_DEFAULT"
_Z23kogge_stone_scan_kernelPfS_j:
.text._Z23kogge_stone_scan_kernelPfS_j:
[----:B------:R-:W-:Y:S01]  /*0000*/  LDC R1, c[0x0][0x37c] ;  /* 0x0000df00ff017b82 */ /* 0x000fe20000000800 */
[----:B------:R-:W0:Y:S07]  /*0010*/  S2R R9, SR_TID.X ;  /* 0x0000000000097919 */ /* 0x000e2e0000002100 */
[----:B------:R-:W0:Y:S01]  /*0020*/  S2UR UR4, SR_CTAID.X ;  /* 0x00000000000479c3 */ /* 0x000e220000002500 */
[----:B------:R-:W1:Y:S01]  /*0030*/  LDCU UR5, c[0x0][0x390] ;  /* 0x00007200ff0577ac */ /* 0x000e620008000800 */
[----:B------:R-:W2:Y:S06]  /*0040*/  LDCU.64 UR6, c[0x0][0x358] ;  /* 0x00006b00ff0677ac */ /* 0x000eac0008000a00 */
[----:B------:R-:W0:Y:S02]  /*0050*/  LDC R4, c[0x0][0x360] ;  /* 0x0000d800ff047b82 */ /* 0x000e240000000800 */
[----:B0-----:R-:W-:-:S05]  /*0060*/  IMAD R5, R4, UR4, R9 ;  /* 0x0000000404057c24 */ /* 0x001fca000f8e0209 */
[----:B-1----:R-:W-:-:S13]  /*0070*/  ISETP.GE.U32.AND P0, PT, R5, UR5, PT ;  /* 0x0000000505007c0c */ /* 0x002fda000bf06070 */
[----:B------:R-:W0:Y:S02]  /*0080*/  @!P0 LDC.64 R2, c[0x0][0x380] ;  /* 0x0000e000ff028b82 */ /* 0x000e240000000a00 */
[----:B0-----:R-:W-:-:S06]  /*0090*/  @!P0 IMAD.WIDE.U32 R2, R5, 0x4, R2 ;  /* 0x0000000405028825 */ /* 0x001fcc00078e0002 */
[----:B--2---:R-:W2:Y:S01]  /*00a0*/  @!P0 LDG.E R3, desc[UR6][R2.64] ;  /* 0x0000000602038981 */ /* 0x004ea2000c1e1900 */
[----:B------:R-:W0:Y:S01]  /*00b0*/  S2UR UR5, SR_CgaCtaId ;  /* 0x00000000000579c3 */ /* 0x000e220000008800 */
[----:B------:R-:W-:Y:S01]  /*00c0*/  UMOV UR4, 0x400 ;  /* 0x0000040000047882 */ /* 0x000fe20000000000 */
[----:B------:R-:W-:Y:S01]  /*00d0*/  ISETP.GE.U32.AND P1, PT, R4, 0x2, PT ;  /* 0x000000020400780c */ /* 0x000fe20003f26070 */
[----:B0-----:R-:W-:-:S06]  /*00e0*/  ULEA UR4, UR5, UR4, 0x18 ;  /* 0x0000000405047291 */ /* 0x001fcc000f8ec0ff */
[----:B------:R-:W-:-:S05]  /*00f0*/  LEA R0, R9, UR4, 0x2 ;  /* 0x0000000409007c11 */ /* 0x000fca000f8e10ff */
[----:B--2---:R0:W-:Y:S04]  /*0100*/  @!P0 STS [R0], R3 ;  /* 0x0000000300008388 */ /* 0x0041e80000000800 */
[----:B------:R0:W-:Y:S01]  /*0110*/  @P0 STS [R0], RZ ;  /* 0x000000ff00000388 */ /* 0x0001e20000000800 */
[----:B------:R-:W-:Y:S05]  /*0120*/  @!P1 BRA `(.L_x_5) ;  /* 0x0000000000349947 */ /* 0x000fea0003800000 */
[----:B------:R-:W-:-:S05]  /*0130*/  UMOV UR5, 0x1 ;  /* 0x0000000100057882 */ /* 0x000fca0000000000 */
.L_x_6:
[----:B------:R-:W-:Y:S01]  /*0140*/  BAR.SYNC.DEFER_BLOCKING 0x0 ;  /* 0x0000000000007b1d */ /* 0x000fe20000010000 */
[----:B------:R-:W-:-:S13]  /*0150*/  ISETP.GE.U32.AND P0, PT, R9, UR5, PT ;  /* 0x0000000509007c0c */ /* 0x000fda000bf06070 */
[----:B------:R-:W-:Y:S01]  /*0160*/  @P0 VIADD R2, R9, -UR5 ;  /* 0x8000000509020c36 */ /* 0x000fe20008000000 */
[----:B------:R-:W-:-:S04]  /*0170*/  USHF.L.U32 UR5, UR5, 0x1, URZ ;  /* 0x0000000105057899 */ /* 0x000fc800080006ff */
[----:B0-----:R-:W-:Y:S02]  /*0180*/  @P0 LEA R3, R2, UR4, 0x2 ;  /* 0x0000000402030c11 */ /* 0x001fe4000f8e10ff */
[----:B------:R-:W-:Y:S04]  /*0190*/  @P0 LDS R2, [R0] ;  /* 0x0000000000020984 */ /* 0x000fe80000000800 */
[----:B------:R-:W0:Y:S02]  /*01a0*/  @P0 LDS R3, [R3] ;  /* 0x0000000003030984 */ /* 0x000e240000000800 */
[----:B0-----:R-:W-:Y:S01]  /*01b0*/  @P0 FADD R7, R2, R3 ;  /* 0x0000000302070221 */ /* 0x001fe20000000000 */
[----:B------:R-:W-:Y:S06]  /*01c0*/  BAR.SYNC.DEFER_BLOCKING 0x0 ;  /* 0x0000000000007b1d */ /* 0x000fec0000010000 */
[----:B------:R1:W-:Y:S01]  /*01d0*/  @P0 STS [R0], R7 ;  /* 0x0000000700000388 */ /* 0x0003e20000000800 */
[----:B------:R-:W-:-:S13]  /*01e0*/  ISETP.LE.U32.AND P0, PT, R4, UR5, PT ;  /* 0x0000000504007c0c */ /* 0x000fda000bf03070 */
[----:B-1----:R-:W-:Y:S05]  /*01f0*/  @!P0 BRA `(.L_x_6) ;  /* 0xfffffffc00d08947 */ /* 0x002fea000383ffff */
.L_x_5:
[----:B------:R-:W1:Y:S02]  /*0200*/  LDCU UR4, c[0x0][0x390] ;  /* 0x00007200ff0477ac */ /* 0x000e640008000800 */
[----:B-1----:R-:W-:-:S13]  /*0210*/  ISETP.GE.U32.AND P0, PT, R5, UR4, PT ;  /* 0x0000000405007c0c */ /* 0x002fda000bf06070 */
[----:B------:R-:W-:Y:S05]  /*0220*/  @P0 EXIT ;  /* 0x000000000000094d */ /* 0x000fea0003800000 */
[----:B------:R-:W1:Y:S01]  /*0230*/  LDS R7, [R0] ;  /* 0x0000000000077984 */ /* 0x000e620000000800 */
[----:B0-----:R-:W0:Y:S02]  /*0240*/  LDC.64 R2, c[0x0][0x388] ;  /* 0x0000e200ff027b82 */ /* 0x001e240000000a00 */
[----:B0-----:R-:W-:-:S05]  /*0250*/  IMAD.WIDE.U32 R2, R5, 0x4, R2 ;  /* 0x0000000405027825 */ /* 0x001fca00078e0002 */
[----:B-1----:R-:W-:Y:S01]  /*0260*/  STG.E desc[UR6][R2.64], R7 ;  /* 0x0000000702007986 */ /* 0x002fe2000c101906 */
[----:B------:R-:W-:Y:S05]  /*0270*/  EXIT ;  /* 0x000000000000794d */ /* 0x000fea0003800000 */
.L_x_7:
        /* <DEDUP_REMOVED lines=16> */
.L_x_11:


//--------------------- .nv.shared.reserved.0     --------------------------
	.section	.nv.shared.reserved.0,"aw",@nobits
	.weak		__nv_reservedSMEM_offset_0_alias
	.size		__nv_reservedSMEM_offset_0_alias, 0, 64
	.other		__nv_reservedSMEM_offset_0_alias,@"STO_CUDA_RESERVED_SHARED STV_DEFAULT"
__nv_reservedSMEM_offset_0_alias:
	.zero		0
	.zero		64


//--------------------- .nv.shared._Z17block_scan_kernelPfS_S_j --------------------------
	.section	.nv.shared._Z17block_scan_kernelPfS_S_j,"aw",@nobits
	.sectionflags	@""
	.align	4
.nv.shared._Z17block_scan_kernelPfS_S_j:
	.zero		1280


//--------------------- .nv.shared._Z22brent_kung_scan_kernelPfS_j --------------------------
	.section	.nv.shared._Z22brent_kung_scan_kernelPfS_j,"aw",@nobits
	.sectionflags	@""
	.align	4
.nv.shared._Z22brent_kung_scan_kernelPfS_j:
	.zero		1280


//--------------------- .nv.shared._Z23kogge_stone_scan_kernelPfS_j --------------------------
	.section	.nv.shared._Z23kogge_stone_scan_kernelPfS_j,"aw",@nobits
	.sectionflags	@""
	.align	4
.nv.shared._Z23kogge_stone_scan_kernelPfS_j:
	.zero		1280


//--------------------- .nv.constant0._Z21add_block_sums_kernelPfS_j --------------------------
	.section	.nv.constant0._Z21add_block_sums_kernelPfS_j,"a",@progbits
	.sectionflags	@""
	.align	4
.nv.constant0._Z21add_block_sums_kernelPfS_j:
	.zero		916


//--------------------- .nv.constant0._Z17block_scan_kernelPfS_S_j --------------------------
	.section	.nv.constant0._Z17block_scan_kernelPfS_S_j,"a",@progbits
	.sectionflags	@""
	.align	4
.nv.constant0._Z17block_scan_kernelPfS_S_j:
	.zero		924


//--------------------- .nv.constant0._Z22brent_kung_scan_kernelPfS_j --------------------------
	.section	.nv.constant0._Z22brent_kung_scan_kernelPfS_j,"a",@progbits
	.sectionflags	@""
	.align	4
.nv.constant0._Z22brent_kung_scan_kernelPfS_j:
	.zero		916


//--------------------- .nv.constant0._Z23kogge_stone_scan_kernelPfS_j --------------------------
	.section	.nv.constant0._Z23kogge_stone_scan_kernelPfS_j,"a",@progbits
	.sectionflags	@""
	.align	4
.nv.constant0._Z23kogge_stone_scan_kernelPfS_j:
	.zero		916


//--------------------- SYMBOLS --------------------------

	.type		.nv.reservedSmem.offset0,@object
	.size		.nv.reservedSmem.offset0,0x4
	.type		.nv.reservedSmem.cap,@object
	.size		.nv.reservedSmem.cap,0x4
